//
// Generated by NVIDIA NVVM Compiler
//
// Compiler Build ID: CL-36424714
// Cuda compilation tools, release 13.0, V13.0.88
// Based on NVVM 20.0.0
//

.version 9.0
.target sm_100
.address_size 64

	// .globl	_Z9transformPfS_Pd
// _ZZ9transformPfS_PdE9warp_sums has been demoted
// _ZZ9transformPfS_PdE7cache_x has been demoted
// _ZZ9transformPfS_PdE7cache_y has been demoted
// _ZZ9transformPfS_PdE7cache_z has been demoted
// _ZZ9transformPfS_PdE7cache_w has been demoted

.visible .entry _Z9transformPfS_Pd(
	.param .u64 .ptr .align 1 _Z9transformPfS_Pd_param_0,
	.param .u64 .ptr .align 1 _Z9transformPfS_Pd_param_1,
	.param .u64 .ptr .align 1 _Z9transformPfS_Pd_param_2
)
{
	.reg .pred 	%p<18>;
	.reg .b32 	%r<40>;
	.reg .b32 	%f<37>;
	.reg .b64 	%rd<11>;
	.reg .b64 	%fd<34>;
	// demoted variable
	.shared .align 8 .b8 _ZZ9transformPfS_PdE9warp_sums[64];
	// demoted variable
	.shared .align 4 .b8 _ZZ9transformPfS_PdE7cache_x[1024];
	// demoted variable
	.shared .align 4 .b8 _ZZ9transformPfS_PdE7cache_y[1024];
	// demoted variable
	.shared .align 4 .b8 _ZZ9transformPfS_PdE7cache_z[1024];
	// demoted variable
	.shared .align 4 .b8 _ZZ9transformPfS_PdE7cache_w[1024];
	ld.param.u64 	%rd1, [_Z9transformPfS_Pd_param_0];
	ld.param.u64 	%rd2, [_Z9transformPfS_Pd_param_1];
	ld.param.u64 	%rd3, [_Z9transformPfS_Pd_param_2];
	mov.u32 	%r8, %ctaid.x;
	mov.u32 	%r9, %ntid.x;
	mov.u32 	%r1, %tid.x;
	mad.lo.s32 	%r2, %r8, %r9, %r1;
	shl.b32 	%r3, %r2, 2;
	setp.gt.s32 	%p1, %r2, 33554431;
	shl.b32 	%r10, %r1, 2;
	mov.u32 	%r11, _ZZ9transformPfS_PdE7cache_x;
	add.s32 	%r4, %r11, %r10;
	mov.u32 	%r12, _ZZ9transformPfS_PdE7cache_y;
	add.s32 	%r5, %r12, %r10;
	mov.u32 	%r13, _ZZ9transformPfS_PdE7cache_z;
	add.s32 	%r6, %r13, %r10;
	mov.u32 	%r14, _ZZ9transformPfS_PdE7cache_w;
	add.s32 	%r7, %r14, %r10;
	@%p1 bra 	$L__BB0_2;
	cvta.to.global.u64 	%rd4, %rd1;
	mul.wide.s32 	%rd5, %r3, 4;
	add.s64 	%rd6, %rd4, %rd5;
	ld.global.v4.f32 	{%f13, %f14, %f15, %f16}, [%rd6];
	st.shared.f32 	[%r4], %f13;
	st.shared.f32 	[%r5], %f14;
	st.shared.f32 	[%r6], %f15;
	st.shared.f32 	[%r7], %f16;
$L__BB0_2:
	setp.gt.s32 	%p2, %r2, 33554431;
	bar.sync 	0;
	mov.f64 	%fd33, 0d0000000000000000;
	@%p2 bra 	$L__BB0_6;
	and.b32  	%r15, %r2, 4;
	setp.eq.s32 	%p3, %r15, 0;
	ld.shared.f32 	%f17, [%r4];
	sin.approx.f32 	%f36, %f17;
	ld.shared.f32 	%f18, [%r5];
	cos.approx.f32 	%f35, %f18;
	ld.shared.f32 	%f19, [%r6];
	lg2.approx.f32 	%f20, %f19;
	mul.f32 	%f34, %f20, 0f3F317218;
	ld.shared.f32 	%f21, [%r7];
	mul.f32 	%f22, %f21, 0f3FB8AA3B;
	ex2.approx.f32 	%f33, %f22;
	@%p3 bra 	$L__BB0_5;
	ld.shared.f32 	%f23, [%r4+-16];
	sin.approx.f32 	%f24, %f23;
	mul.f32 	%f36, %f36, %f24;
	ld.shared.f32 	%f25, [%r5+-16];
	cos.approx.f32 	%f26, %f25;
	mul.f32 	%f35, %f35, %f26;
	ld.shared.f32 	%f27, [%r6+-16];
	lg2.approx.f32 	%f28, %f27;
	mul.f32 	%f29, %f28, 0f3F317218;
	mul.f32 	%f34, %f34, %f29;
	ld.shared.f32 	%f30, [%r7+-16];
	mul.f32 	%f31, %f30, 0f3FB8AA3B;
	ex2.approx.f32 	%f32, %f31;
	mul.f32 	%f33, %f33, %f32;
$L__BB0_5:
	cvta.to.global.u64 	%rd7, %rd2;
	mul.wide.s32 	%rd8, %r3, 4;
	add.s64 	%rd9, %rd7, %rd8;
	st.global.v4.f32 	[%rd9], {%f36, %f35, %f34, %f33};
	setp.gt.f32 	%p4, %f35, 0f3F000000;
	cvt.f64.f32 	%fd6, %f36;
	selp.f64 	%fd33, %fd6, 0d0000000000000000, %p4;
$L__BB0_6:
	// begin inline asm
	mov.b64 {%r16,%r17}, %fd33;
	// end inline asm
	shfl.sync.down.b32	%r19|%p5, %r17, 16, 31, -1;
	shfl.sync.down.b32	%r18|%p6, %r16, 16, 31, -1;
	// begin inline asm
	mov.b64 %fd8, {%r18,%r19};
	// end inline asm
	add.f64 	%fd9, %fd33, %fd8;
	// begin inline asm
	mov.b64 {%r20,%r21}, %fd9;
	// end inline asm
	shfl.sync.down.b32	%r23|%p7, %r21, 8, 31, -1;
	shfl.sync.down.b32	%r22|%p8, %r20, 8, 31, -1;
	// begin inline asm
	mov.b64 %fd10, {%r22,%r23};
	// end inline asm
	add.f64 	%fd11, %fd9, %fd10;
	// begin inline asm
	mov.b64 {%r24,%r25}, %fd11;
	// end inline asm
	shfl.sync.down.b32	%r27|%p9, %r25, 4, 31, -1;
	shfl.sync.down.b32	%r26|%p10, %r24, 4, 31, -1;
	// begin inline asm
	mov.b64 %fd12, {%r26,%r27};
	// end inline asm
	add.f64 	%fd13, %fd11, %fd12;
	// begin inline asm
	mov.b64 {%r28,%r29}, %fd13;
	// end inline asm
	shfl.sync.down.b32	%r31|%p11, %r29, 2, 31, -1;
	shfl.sync.down.b32	%r30|%p12, %r28, 2, 31, -1;
	// begin inline asm
	mov.b64 %fd14, {%r30,%r31};
	// end inline asm
	add.f64 	%fd15, %fd13, %fd14;
	// begin inline asm
	mov.b64 {%r32,%r33}, %fd15;
	// end inline asm
	shfl.sync.down.b32	%r35|%p13, %r33, 1, 31, -1;
	shfl.sync.down.b32	%r34|%p14, %r32, 1, 31, -1;
	// begin inline asm
	mov.b64 %fd16, {%r34,%r35};
	// end inline asm
	add.f64 	%fd3, %fd15, %fd16;
	and.b32  	%r36, %r1, 31;
	setp.ne.s32 	%p15, %r36, 0;
	@%p15 bra 	$L__BB0_8;
	shr.u32 	%r37, %r1, 2;
	mov.u32 	%r38, _ZZ9transformPfS_PdE9warp_sums;
	add.s32 	%r39, %r38, %r37;
	st.shared.f64 	[%r39], %fd3;
$L__BB0_8:
	bar.sync 	0;
	setp.ne.s32 	%p16, %r1, 0;
	@%p16 bra 	$L__BB0_11;
	ld.shared.f64 	%fd17, [_ZZ9transformPfS_PdE9warp_sums];
	add.f64 	%fd18, %fd17, 0d0000000000000000;
	ld.shared.f64 	%fd19, [_ZZ9transformPfS_PdE9warp_sums+8];
	add.f64 	%fd20, %fd18, %fd19;
	ld.shared.f64 	%fd21, [_ZZ9transformPfS_PdE9warp_sums+16];
	add.f64 	%fd22, %fd20, %fd21;
	ld.shared.f64 	%fd23, [_ZZ9transformPfS_PdE9warp_sums+24];
	add.f64 	%fd24, %fd22, %fd23;
	ld.shared.f64 	%fd25, [_ZZ9transformPfS_PdE9warp_sums+32];
	add.f64 	%fd26, %fd24, %fd25;
	ld.shared.f64 	%fd27, [_ZZ9transformPfS_PdE9warp_sums+40];
	add.f64 	%fd28, %fd26, %fd27;
	ld.shared.f64 	%fd29, [_ZZ9transformPfS_PdE9warp_sums+48];
	add.f64 	%fd30, %fd28, %fd29;
	ld.shared.f64 	%fd31, [_ZZ9transformPfS_PdE9warp_sums+56];
	add.f64 	%fd4, %fd30, %fd31;
	setp.eq.f64 	%p17, %fd4, 0d0000000000000000;
	@%p17 bra 	$L__BB0_11;
	cvta.to.global.u64 	%rd10, %rd3;
	atom.global.add.f64 	%fd32, [%rd10], %fd4;
$L__BB0_11:
	ret;

}
	// .globl	_Z8baselinePfS_
.visible .entry _Z8baselinePfS_(
	.param .u64 .ptr .align 1 _Z8baselinePfS__param_0,
	.param .u64 .ptr .align 1 _Z8baselinePfS__param_1
)
{
	.reg .b32 	%r<5>;
	.reg .b32 	%f<2>;
	.reg .b64 	%rd<8>;

	ld.param.u64 	%rd1, [_Z8baselinePfS__param_0];
	ld.param.u64 	%rd2, [_Z8baselinePfS__param_1];
	cvta.to.global.u64 	%rd3, %rd2;
	cvta.to.global.u64 	%rd4, %rd1;
	mov.u32 	%r1, %ctaid.x;
	mov.u32 	%r2, %ntid.x;
	mov.u32 	%r3, %tid.x;
	mad.lo.s32 	%r4, %r1, %r2, %r3;
	mul.wide.s32 	%rd5, %r4, 4;
	add.s64 	%rd6, %rd4, %rd5;
	ld.global.f32 	%f1, [%rd6];
	add.s64 	%rd7, %rd3, %rd5;
	st.global.f32 	[%rd7], %f1;
	ret;

}


// ===== COMPILED SASS (sm_100) =====

	.target	sm_100

	.elftype	@"ET_EXEC"


//--------------------- .note.nv.tkinfo           --------------------------
	.section	.note.nv.tkinfo,"",@"SHT_NOTE"
	.sectionflags	@"SHF_NOTE_NV_TKINFO"
	.tkinfo
        /*0018*/ 	.word	0x00000002
        /*0030*/ 	.string	""
        /*0030*/ 	.string	"ptxas"
        /*0030*/ 	.string	"Cuda compilation tools, release 13.0, V13.0.88"
        /*0030*/ 	.string	"Build cuda_13.0.r13.0/compiler.36424714_0"
        /*0030*/ 	.string	"-arch sm_100 -m 64 "



//--------------------- .note.nv.cuinfo           --------------------------
	.section	.note.nv.cuinfo,"",@"SHT_NOTE"
	.sectionflags	@"SHF_NOTE_NV_CUINFO"
        /*0018*/ 	.short	0x0002
        /*001a*/ 	.short	0x0064
        /*001c*/ 	.short	0x0082
	.zero		2


//--------------------- .nv.info                  --------------------------
	.section	.nv.info,"",@"SHT_CUDA_INFO"
	.align	4


	//----- nvinfo : EIATTR_REGCOUNT
	.align		4
        /*0000*/ 	.byte	0x04, 0x2f
        /*0002*/ 	.short	(.L_1 - .L_0)
	.align		4
.L_0:
        /*0004*/ 	.word	index@(_Z9transformPfS_Pd)
        /*0008*/ 	.word	0x00000016


	//----- nvinfo : EIATTR_FRAME_SIZE
	.align		4
.L_1:
        /*000c*/ 	.byte	0x04, 0x11
        /*000e*/ 	.short	(.L_3 - .L_2)
	.align		4
.L_2:
        /*0010*/ 	.word	index@(_Z9transformPfS_Pd)
        /*0014*/ 	.word	0x00000000


	//----- nvinfo : EIATTR_REGCOUNT
	.align		4
.L_3:
        /*0018*/ 	.byte	0x04, 0x2f
        /*001a*/ 	.short	(.L_5 - .L_4)
	.align		4
.L_4:
        /*001c*/ 	.word	index@(_Z8baselinePfS_)
        /*0020*/ 	.word	0x0000000a


	//----- nvinfo : EIATTR_FRAME_SIZE
	.align		4
.L_5:
        /*0024*/ 	.byte	0x04, 0x11
        /*0026*/ 	.short	(.L_7 - .L_6)
	.align		4
.L_6:
        /*0028*/ 	.word	index@(_Z8baselinePfS_)
        /*002c*/ 	.word	0x00000000


	//----- nvinfo : EIATTR_MIN_STACK_SIZE
	.align		4
.L_7:
        /*0030*/ 	.byte	0x04, 0x12
        /*0032*/ 	.short	(.L_9 - .L_8)
	.align		4
.L_8:
        /*0034*/ 	.word	index@(_Z8baselinePfS_)
        /*0038*/ 	.word	0x00000000


	//----- nvinfo : EIATTR_MIN_STACK_SIZE
	.align		4
.L_9:
        /*003c*/ 	.byte	0x04, 0x12
        /*003e*/ 	.short	(.L_11 - .L_10)
	.align		4
.L_10:
        /*0040*/ 	.word	index@(_Z9transformPfS_Pd)
        /*0044*/ 	.word	0x00000000
.L_11:


//--------------------- .nv.compat                --------------------------
	.section	.nv.compat,"",@"SHT_CUDA_COMPAT_INFO"
	.align	4
        /*0000*/ 	.byte	0x02, 0x09, 0x00, 0x00, 0x02, 0x02, 0x01, 0x00, 0x02, 0x05, 0x05, 0x00, 0x03, 0x07, 0x01, 0x01
        /*0010*/ 	.byte	0x02, 0x03, 0x00, 0x00, 0x02, 0x06, 0x01, 0x00, 0x04, 0x0b, 0x08, 0x00, 0x01, 0x00, 0x00, 0x00
        /*0020*/ 	.byte	0x00, 0x00, 0x00, 0x00


//--------------------- .nv.info._Z8baselinePfS_  --------------------------
	.section	.nv.info._Z8baselinePfS_,"",@"SHT_CUDA_INFO"
	.sectionflags	@""
	.align	4


	//----- nvinfo : EIATTR_CUDA_API_VERSION
	.align		4
        /*0000*/ 	.byte	0x04, 0x37
        /*0002*/ 	.short	(.L_13 - .L_12)
.L_12:
        /*0004*/ 	.word	0x00000082


	//----- nvinfo : EIATTR_KPARAM_INFO
	.align		4
.L_13:
        /*0008*/ 	.byte	0x04, 0x17
        /*000a*/ 	.short	(.L_15 - .L_14)
.L_14:
        /*000c*/ 	.word	0x00000000
        /*0010*/ 	.short	0x0001
        /*0012*/ 	.short	0x0008
        /*0014*/ 	.byte	0x00, 0xf5, 0x21, 0x00


	//----- nvinfo : EIATTR_KPARAM_INFO
	.align		4
.L_15:
        /*0018*/ 	.byte	0x04, 0x17
        /*001a*/ 	.short	(.L_17 - .L_16)
.L_16:
        /*001c*/ 	.word	0x00000000
        /*0020*/ 	.short	0x0000
        /*0022*/ 	.short	0x0000
        /*0024*/ 	.byte	0x00, 0xf5, 0x21, 0x00


	//----- nvinfo : EIATTR_SPARSE_MMA_MASK
	.align		4
.L_17:
        /*0028*/ 	.byte	0x03, 0x50
        /*002a*/ 	.short	0x0000


	//----- nvinfo : EIATTR_MAXREG_COUNT
	.align		4
        /*002c*/ 	.byte	0x03, 0x1b
        /*002e*/ 	.short	0x00ff


	//----- nvinfo : EIATTR_MERCURY_ISA_VERSION
	.align		4
        /*0030*/ 	.byte	0x03, 0x5f
        /*0032*/ 	.short	0x0101


	//----- nvinfo : EIATTR_VRC_CTA_INIT_COUNT
	.align		4
        /*0034*/ 	.byte	0x02, 0x4a
	.zero		1
	.zero		1


	//----- nvinfo : EIATTR_EXIT_INSTR_OFFSETS
	.align		4
        /*0038*/ 	.byte	0x04, 0x1c
        /*003a*/ 	.short	(.L_19 - .L_18)


	//   ....[0]....
.L_18:
        /*003c*/ 	.word	0x000000c0


	//----- nvinfo : EIATTR_CBANK_PARAM_SIZE
	.align		4
.L_19:
        /*0040*/ 	.byte	0x03, 0x19
        /*0042*/ 	.short	0x0010


	//----- nvinfo : EIATTR_PARAM_CBANK
	.align		4
        /*0044*/ 	.byte	0x04, 0x0a
        /*0046*/ 	.short	(.L_21 - .L_20)
	.align		4
.L_20:
        /*0048*/ 	.word	index@(.nv.constant0._Z8baselinePfS_)
        /*004c*/ 	.short	0x0380
        /*004e*/ 	.short	0x0010


	//----- nvinfo : EIATTR_SW_WAR
	.align		4
.L_21:
        /*0050*/ 	.byte	0x04, 0x36
        /*0052*/ 	.short	(.L_23 - .L_22)
.L_22:
        /*0054*/ 	.word	0x00000008
.L_23:


//--------------------- .nv.info._Z9transformPfS_Pd --------------------------
	.section	.nv.info._Z9transformPfS_Pd,"",@"SHT_CUDA_INFO"
	.sectionflags	@""
	.align	4


	//----- nvinfo : EIATTR_CUDA_API_VERSION
	.align		4
        /*0000*/ 	.byte	0x04, 0x37
        /*0002*/ 	.short	(.L_25 - .L_24)
.L_24:
        /*0004*/ 	.word	0x00000082


	//----- nvinfo : EIATTR_KPARAM_INFO
	.align		4
.L_25:
        /*0008*/ 	.byte	0x04, 0x17
        /*000a*/ 	.short	(.L_27 - .L_26)
.L_26:
        /*000c*/ 	.word	0x00000000
        /*0010*/ 	.short	0x0002
        /*0012*/ 	.short	0x0010
        /*0014*/ 	.byte	0x00, 0xf5, 0x21, 0x00


	//----- nvinfo : EIATTR_KPARAM_INFO
	.align		4
.L_27:
        /*0018*/ 	.byte	0x04, 0x17
        /*001a*/ 	.short	(.L_29 - .L_28)
.L_28:
        /*001c*/ 	.word	0x00000000
        /*0020*/ 	.short	0x0001
        /*0022*/ 	.short	0x0008
        /*0024*/ 	.byte	0x00, 0xf5, 0x21, 0x00


	//----- nvinfo : EIATTR_KPARAM_INFO
	.align		4
.L_29:
        /*0028*/ 	.byte	0x04, 0x17
        /*002a*/ 	.short	(.L_31 - .L_30)
.L_30:
        /*002c*/ 	.word	0x00000000
        /*0030*/ 	.short	0x0000
        /*0032*/ 	.short	0x0000
        /*0034*/ 	.byte	0x00, 0xf5, 0x21, 0x00


	//----- nvinfo : EIATTR_SPARSE_MMA_MASK
	.align		4
.L_31:
        /*0038*/ 	.byte	0x03, 0x50
        /*003a*/ 	.short	0x0000


	//----- nvinfo : EIATTR_MAXREG_COUNT
	.align		4
        /*003c*/ 	.byte	0x03, 0x1b
        /*003e*/ 	.short	0x00ff


	//----- nvinfo : EIATTR_NUM_BARRIERS
	.align		4
        /*0040*/ 	.byte	0x02, 0x4c
        /*0042*/ 	.byte	0x01
	.zero		1


	//----- nvinfo : EIATTR_MERCURY_ISA_VERSION
	.align		4
        /*0044*/ 	.byte	0x03, 0x5f
        /*0046*/ 	.short	0x0101


	//----- nvinfo : EIATTR_COOP_GROUP_MASK_REGIDS
	.align		4
        /*0048*/ 	.byte	0x04, 0x29
        /*004a*/ 	.short	(.L_33 - .L_32)


	//   ....[0]....
.L_32:
        /*004c*/ 	.word	0xffffffff


	//   ....[1]....
        /*0050*/ 	.word	0xffffffff


	//   ....[2]....
        /*0054*/ 	.word	0xffffffff


	//   ....[3]....
        /*0058*/ 	.word	0xffffffff


	//   ....[4]....
        /*005c*/ 	.word	0xffffffff


	//   ....[5]....
        /*0060*/ 	.word	0xffffffff


	//   ....[6]....
        /*0064*/ 	.word	0xffffffff


	//   ....[7]....
        /*0068*/ 	.word	0xffffffff


	//   ....[8]....
        /*006c*/ 	.word	0xffffffff


	//   ....[9]....
        /*0070*/ 	.word	0xffffffff


	//----- nvinfo : EIATTR_COOP_GROUP_INSTR_OFFSETS
	.align		4
.L_33:
        /*0074*/ 	.byte	0x04, 0x28
        /*0076*/ 	.short	(.L_35 - .L_34)


	//   ....[0]....
.L_34:
        /*0078*/ 	.word	0x00000550


	//   ....[1]....
        /*007c*/ 	.word	0x00000580


	//   ....[2]....
        /*0080*/ 	.word	0x000005a0


	//   ....[3]....
        /*0084*/ 	.word	0x000005b0


	//   ....[4]....
        /*0088*/ 	.word	0x000005f0


	//   ....[5]....
        /*008c*/ 	.word	0x00000600


	//   ....[6]....
        /*0090*/ 	.word	0x00000620


	//   ....[7]....
        /*0094*/ 	.word	0x00000630


	//   ....[8]....
        /*0098*/ 	.word	0x00000650


	//   ....[9]....
        /*009c*/ 	.word	0x00000660


	//----- nvinfo : EIATTR_VRC_CTA_INIT_COUNT
	.align		4
.L_35:
        /*00a0*/ 	.byte	0x02, 0x4a
	.zero		1
	.zero		1


	//----- nvinfo : EIATTR_EXIT_INSTR_OFFSETS
	.align		4
        /*00a4*/ 	.byte	0x04, 0x1c
        /*00a6*/ 	.short	(.L_37 - .L_36)


	//   ....[0]....
.L_36:
        /*00a8*/ 	.word	0x000006a0


	//   ....[1]....
        /*00ac*/ 	.word	0x00000790


	//   ....[2]....
        /*00b0*/ 	.word	0x000007c0


	//----- nvinfo : EIATTR_CRS_STACK_SIZE
	.align		4
.L_37:
        /*00b4*/ 	.byte	0x04, 0x1e
        /*00b6*/ 	.short	(.L_39 - .L_38)
.L_38:
        /*00b8*/ 	.word	0x00000000


	//----- nvinfo : EIATTR_CBANK_PARAM_SIZE
	.align		4
.L_39:
        /*00bc*/ 	.byte	0x03, 0x19
        /*00be*/ 	.short	0x0018


	//----- nvinfo : EIATTR_PARAM_CBANK
	.align		4
        /*00c0*/ 	.byte	0x04, 0x0a
        /*00c2*/ 	.short	(.L_41 - .L_40)
	.align		4
.L_40:
        /*00c4*/ 	.word	index@(.nv.constant0._Z9transformPfS_Pd)
        /*00c8*/ 	.short	0x0380
        /*00ca*/ 	.short	0x0018


	//----- nvinfo : EIATTR_SW_WAR
	.align		4
.L_41:
        /*00cc*/ 	.byte	0x04, 0x36
        /*00ce*/ 	.short	(.L_43 - .L_42)
.L_42:
        /*00d0*/ 	.word	0x00000008
.L_43:


//--------------------- .nv.callgraph             --------------------------
	.section	.nv.callgraph,"",@"SHT_CUDA_CALLGRAPH"
	.align	4
	.sectionentsize	8
	.align		4
        /*0000*/ 	.word	0x00000000
	.align		4
        /*0004*/ 	.word	0xffffffff
	.align		4
        /*0008*/ 	.word	0x00000000
	.align		4
        /*000c*/ 	.word	0xfffffffe
	.align		4
        /*0010*/ 	.word	0x00000000
	.align		4
        /*0014*/ 	.word	0xfffffffd
	.align		4
        /*0018*/ 	.word	0x00000000
	.align		4
        /*001c*/ 	.word	0xfffffffc


//--------------------- .text._Z8baselinePfS_     --------------------------
	.section	.text._Z8baselinePfS_,"ax",@progbits
	.align	128
        .global         _Z8baselinePfS_
        .type           _Z8baselinePfS_,@function
        .size           _Z8baselinePfS_,(.L_x_6 - _Z8baselinePfS_)
        .other          _Z8baselinePfS_,@"STO_CUDA_ENTRY STV_DEFAULT"
_Z8baselinePfS_:
.text._Z8baselinePfS_:
[----:B------:R-:W-:Y:S01]  /*0000*/  LDC R1, c[0x0][0x37c] ;  /* 0x0000df00ff017b82 */ /* 0x000fe20000000800 */
[----:B------:R-:W0:Y:S07]  /*0010*/  S2R R0, SR_TID.X ;  /* 0x0000000000007919 */ /* 0x000e2e0000002100 */
[----:B------:R-:W0:Y:S01]  /*0020*/  S2UR UR6, SR_CTAID.X ;  /* 0x00000000000679c3 */ /* 0x000e220000002500 */
[----:B------:R-:W1:Y:S07]  /*0030*/  LDCU.64 UR4, c[0x0][0x358] ;  /* 0x00006b00ff0477ac */ /* 0x000e6e0008000a00 */
[----:B------:R-:W0:Y:S08]  /*0040*/  LDC R7, c[0x0][0x360] ;  /* 0x0000d800ff077b82 */ /* 0x000e300000000800 */
[----:B------:R-:W2:Y:S08]  /*0050*/  LDC.64 R2, c[0x0][0x380] ;  /* 0x0000e000ff027b82 */ /* 0x000eb00000000a00 */
[----:B------:R-:W3:Y:S01]  /*0060*/  LDC.64 R4, c[0x0][0x388] ;  /* 0x0000e200ff047b82 */ /* 0x000ee20000000a00 */
[----:B0-----:R-:W-:-:S04]  /*0070*/  IMAD R7, R7, UR6, R0 ;  /* 0x0000000607077c24 */ /* 0x001fc8000f8e0200 */
[----:B--2---:R-:W-:-:S06]  /*0080*/  IMAD.WIDE R2, R7, 0x4, R2 ;  /* 0x0000000407027825 */ /* 0x004fcc00078e0202 */
[----:B-1----:R-:W2:Y:S01]  /*0090*/  LDG.E R3, desc[UR4][R2.64] ;  /* 0x0000000402037981 */ /* 0x002ea2000c1e1900 */
[----:B---3--:R-:W-:-:S05]  /*00a0*/  IMAD.WIDE R4, R7, 0x4, R4 ;  /* 0x0000000407047825 */ /* 0x008fca00078e0204 */
[----:B--2---:R-:W-:Y:S01]  /*00b0*/  STG.E desc[UR4][R4.64], R3 ;  /* 0x0000000304007986 */ /* 0x004fe2000c101904 */
[----:B------:R-:W-:Y:S05]  /*00c0*/  EXIT ;  /* 0x000000000000794d */ /* 0x000fea0003800000 */
.L_x_0:
[----:B------:R-:W-:-:S00]  /*00d0*/  BRA `(.L_x_0) ;  /* 0xfffffffc00fc7947 */ /* 0x000fc0000383ffff */
[----:B------:R-:W-:-:S00]  /*00e0*/  NOP ;  /* 0x0000000000007918 */ /* 0x000fc00000000000 */
        /* <DEDUP_REMOVED lines=9> */
.L_x_6:


//--------------------- .text._Z9transformPfS_Pd  --------------------------
	.section	.text._Z9transformPfS_Pd,"ax",@progbits
	.align	128
        .global         _Z9transformPfS_Pd
        .type           _Z9transformPfS_Pd,@function
        .size           _Z9transformPfS_Pd,(.L_x_7 - _Z9transformPfS_Pd)
        .other          _Z9transformPfS_Pd,@"STO_CUDA_ENTRY STV_DEFAULT"
_Z9transformPfS_Pd:
.text._Z9transformPfS_Pd:
[----:B------:R-:W-:Y:S01]  /*0000*/  LDC R1, c[0x0][0x37c] ;  /* 0x0000df00ff017b82 */ /* 0x000fe20000000800 */
[----:B------:R-:W0:Y:S07]  /*0010*/  S2R R0, SR_TID.X ;  /* 0x0000000000007919 */ /* 0x000e2e0000002100 */
[----:B------:R-:W0:Y:S08]  /*0020*/  S2UR UR4, SR_CTAID.X ;  /* 0x00000000000479c3 */ /* 0x000e300000002500 */
[----:B------:R-:W0:Y:S02]  /*0030*/  LDC R3, c[0x0][0x360] ;  /* 0x0000d800ff037b82 */ /* 0x000e240000000800 */
[----:B0-----:R-:W-:Y:S01]  /*0040*/  IMAD R8, R3, UR4, R0 ;  /* 0x0000000403087c24 */ /* 0x001fe2000f8e0200 */
[----:B------:R-:W0:Y:S04]  /*0050*/  LDCU.64 UR4, c[0x0][0x358] ;  /* 0x00006b00ff0477ac */ /* 0x000e280008000a00 */
[----:B------:R-:W-:-:S02]  /*0060*/  ISETP.GT.AND P0, PT, R8, 0x1ffffff, PT ;  /* 0x01ffffff0800780c */ /* 0x000fc40003f04270 */
[----:B------:R-:W-:-:S11]  /*0070*/  SHF.L.U32 R9, R8, 0x2, RZ ;  /* 0x0000000208097819 */ /* 0x000fd600000006ff */
[----:B------:R-:W1:Y:S02]  /*0080*/  @!P0 LDC.64 R4, c[0x0][0x380] ;  /* 0x0000e000ff048b82 */ /* 0x000e640000000a00 */
[----:B-1----:R-:W-:-:S06]  /*0090*/  @!P0 IMAD.WIDE R4, R9, 0x4, R4 ;  /* 0x0000000409048825 */ /* 0x002fcc00078e0204 */
[----:B0-----:R-:W2:Y:S01]  /*00a0*/  @!P0 LDG.E.128 R4, desc[UR4][R4.64] ;  /* 0x0000000404048981 */ /* 0x001ea2000c1e1d00 */
[----:B------:R-:W-:Y:S01]  /*00b0*/  MOV R3, 0x400 ;  /* 0x0000040000037802 */ /* 0x000fe20000000f00 */
[----:B------:R-:W-:Y:S01]  /*00c0*/  BSSY.RECONVERGENT B0, `(.L_x_1) ;  /* 0x0000048000007945 */ /* 0x000fe20003800200 */
[----:B------:R-:W0:Y:S02]  /*00d0*/  S2R R2, SR_CgaCtaId ;  /* 0x0000000000027919 */ /* 0x000e240000008800 */
[C---:B------:R-:W-:Y:S01]  /*00e0*/  IADD3 R11, PT, PT, R3.reuse, 0x40, RZ ;  /* 0x00000040030b7810 */ /* 0x040fe20007ffe0ff */
[C---:B------:R-:W-:Y:S01]  /*00f0*/  VIADD R13, R3.reuse, 0x440 ;  /* 0x00000440030d7836 */ /* 0x040fe20000000000 */
[C---:B------:R-:W-:Y:S01]  /*0100*/  IADD3 R17, PT, PT, R3.reuse, 0x840, RZ ;  /* 0x0000084003117810 */ /* 0x040fe20007ffe0ff */
[----:B------:R-:W-:Y:S01]  /*0110*/  VIADD R19, R3, 0xc40 ;  /* 0x00000c4003137836 */ /* 0x000fe20000000000 */
[C---:B0-----:R-:W-:Y:S02]  /*0120*/  LEA R11, R2.reuse, R11, 0x18 ;  /* 0x0000000b020b7211 */ /* 0x041fe400078ec0ff */
[----:B------:R-:W-:-:S02]  /*0130*/  LEA R15, R2, R13, 0x18 ;  /* 0x0000000d020f7211 */ /* 0x000fc400078ec0ff */
[C---:B------:R-:W-:Y:S02]  /*0140*/  LEA R17, R2.reuse, R17, 0x18 ;  /* 0x0000001102117211 */ /* 0x040fe400078ec0ff */
[----:B------:R-:W-:Y:S01]  /*0150*/  LEA R19, R2, R19, 0x18 ;  /* 0x0000001302137211 */ /* 0x000fe200078ec0ff */
[C---:B------:R-:W-:Y:S01]  /*0160*/  IMAD R12, R0.reuse, 0x4, R15 ;  /* 0x00000004000c7824 */ /* 0x040fe200078e020f */
[C---:B------:R-:W-:Y:S02]  /*0170*/  LEA R13, R0.reuse, R11, 0x2 ;  /* 0x0000000b000d7211 */ /* 0x040fe400078e10ff */
[C---:B------:R-:W-:Y:S02]  /*0180*/  LEA R15, R0.reuse, R17, 0x2 ;  /* 0x00000011000f7211 */ /* 0x040fe400078e10ff */
[----:B------:R-:W-:Y:S02]  /*0190*/  CS2R R16, SRZ ;  /* 0x0000000000107805 */ /* 0x000fe4000001ff00 */
[----:B------:R-:W-:Y:S01]  /*01a0*/  LEA R14, R0, R19, 0x2 ;  /* 0x00000013000e7211 */ /* 0x000fe200078e10ff */
[----:B--2---:R0:W-:Y:S04]  /*01b0*/  @!P0 STS [R13], R4 ;  /* 0x000000040d008388 */ /* 0x0041e80000000800 */
[----:B------:R0:W-:Y:S04]  /*01c0*/  @!P0 STS [R12], R5 ;  /* 0x000000050c008388 */ /* 0x0001e80000000800 */
[----:B------:R0:W-:Y:S04]  /*01d0*/  @!P0 STS [R15], R6 ;  /* 0x000000060f008388 */ /* 0x0001e80000000800 */
[----:B------:R0:W-:Y:S01]  /*01e0*/  @!P0 STS [R14], R7 ;  /* 0x000000070e008388 */ /* 0x0001e20000000800 */
[----:B------:R-:W-:Y:S06]  /*01f0*/  BAR.SYNC.DEFER_BLOCKING 0x0 ;  /* 0x0000000000007b1d */ /* 0x000fec0000010000 */
[----:B------:R-:W-:Y:S05]  /*0200*/  @P0 BRA `(.L_x_2) ;  /* 0x0000000000cc0947 */ /* 0x000fea0003800000 */
[----:B0-----:R-:W0:Y:S01]  /*0210*/  LDS R6, [R14] ;  /* 0x000000000e067984 */ /* 0x001e220000000800 */
[----:B------:R-:W1:Y:S01]  /*0220*/  LDC.64 R10, c[0x0][0x388] ;  /* 0x0000e200ff0a7b82 */ /* 0x000e620000000a00 */
[----:B------:R-:W-:Y:S01]  /*0230*/  LOP3.LUT P0, RZ, R8, 0x4, RZ, 0xc0, !PT ;  /* 0x0000000408ff7812 */ /* 0x000fe2000780c0ff */
[----:B------:R-:W-:Y:S01]  /*0240*/  BSSY.RECONVERGENT B1, `(.L_x_3) ;  /* 0x000002a000017945 */ /* 0x000fe20003800200 */
[----:B------:R-:W2:Y:S04]  /*0250*/  LDS R16, [R15] ;  /* 0x000000000f107984 */ /* 0x000ea80000000800 */
[----:B------:R-:W3:Y:S04]  /*0260*/  LDS R4, [R13] ;  /* 0x000000000d047984 */ /* 0x000ee80000000800 */
[----:B------:R-:W4:Y:S01]  /*0270*/  LDS R5, [R12] ;  /* 0x000000000c057984 */ /* 0x000f220000000800 */
[----:B-1----:R-:W-:-:S04]  /*0280*/  IMAD.WIDE R10, R9, 0x4, R10 ;  /* 0x00000004090a7825 */ /* 0x002fc800078e020a */
[----:B0-----:R-:W-:Y:S01]  /*0290*/  FMUL R17, R6, 1.4426950216293334961 ;  /* 0x3fb8aa3b06117820 */ /* 0x001fe20000400000 */
[----:B--2---:R-:W-:-:S04]  /*02a0*/  FSETP.GEU.AND P1, PT, |R16|, 1.175494350822287508e-38, PT ;  /* 0x008000001000780b */ /* 0x004fc80003f2e200 */
[----:B------:R-:W-:Y:S01]  /*02b0*/  FSETP.GEU.AND P2, PT, R17, -126, PT ;  /* 0xc2fc00001100780b */ /* 0x000fe20003f4e000 */
[----:B---3--:R-:W-:Y:S01]  /*02c0*/  FMUL.RZ R4, R4, 0.15915493667125701904 ;  /* 0x3e22f98304047820 */ /* 0x008fe2000040c000 */
[----:B----4-:R-:W-:-:S05]  /*02d0*/  FMUL.RZ R5, R5, 0.15915493667125701904 ;  /* 0x3e22f98305057820 */ /* 0x010fca000040c000 */
[----:B------:R-:W-:Y:S02]  /*02e0*/  MUFU.SIN R4, R4 ;  /* 0x0000000400047308 */ /* 0x000fe40000000400 */
[----:B------:R-:W-:-:S04]  /*02f0*/  @!P1 FMUL R16, R16, 16777216 ;  /* 0x4b80000010109820 */ /* 0x000fc80000400000 */
[----:B------:R-:W-:Y:S02]  /*0300*/  @!P2 FMUL R17, R17, 0.5 ;  /* 0x3f0000001111a820 */ /* 0x000fe40000400000 */
[----:B------:R-:W0:Y:S08]  /*0310*/  MUFU.LG2 R6, R16 ;  /* 0x0000001000067308 */ /* 0x000e300000000c00 */
[----:B------:R-:W1:Y:S08]  /*0320*/  MUFU.EX2 R7, R17 ;  /* 0x0000001100077308 */ /* 0x000e700000000800 */
[----:B------:R-:W2:Y:S01]  /*0330*/  MUFU.COS R5, R5 ;  /* 0x0000000500057308 */ /* 0x000ea20000000000 */
[----:B0-----:R-:W-:-:S04]  /*0340*/  @!P1 FADD R6, R6, -24 ;  /* 0xc1c0000006069421 */ /* 0x001fc80000000000 */
[----:B------:R-:W-:Y:S01]  /*0350*/  FMUL R6, R6, 0.69314718246459960938 ;  /* 0x3f31721806067820 */ /* 0x000fe20000400000 */
[----:B-1----:R-:W-:Y:S01]  /*0360*/  @!P2 FMUL R7, R7, R7 ;  /* 0x000000070707a220 */ /* 0x002fe20000400000 */
[----:B------:R-:W-:Y:S06]  /*0370*/  @!P0 BRA `(.L_x_4) ;  /* 0x0000000000588947 */ /* 0x000fec0003800000 */
[----:B------:R-:W0:Y:S04]  /*0380*/  LDS R14, [R14+-0x10] ;  /* 0xfffff0000e0e7984 */ /* 0x000e280000000800 */
[----:B------:R-:W1:Y:S04]  /*0390*/  LDS R16, [R15+-0x10] ;  /* 0xfffff0000f107984 */ /* 0x000e680000000800 */
[----:B------:R-:W3:Y:S04]  /*03a0*/  LDS R13, [R13+-0x10] ;  /* 0xfffff0000d0d7984 */ /* 0x000ee80000000800 */
[----:B------:R-:W4:Y:S01]  /*03b0*/  LDS R12, [R12+-0x10] ;  /* 0xfffff0000c0c7984 */ /* 0x000f220000000800 */
[----:B0-----:R-:W-:Y:S01]  /*03c0*/  FMUL R18, R14, 1.4426950216293334961 ;  /* 0x3fb8aa3b0e127820 */ /* 0x001fe20000400000 */
[----:B-1----:R-:W-:-:S04]  /*03d0*/  FSETP.GEU.AND P0, PT, |R16|, 1.175494350822287508e-38, PT ;  /* 0x008000001000780b */ /* 0x002fc80003f0e200 */
[----:B------:R-:W-:Y:S01]  /*03e0*/  FSETP.GEU.AND P1, PT, R18, -126, PT ;  /* 0xc2fc00001200780b */ /* 0x000fe20003f2e000 */
[----:B---3--:R-:W-:Y:S01]  /*03f0*/  FMUL.RZ R9, R13, 0.15915493667125701904 ;  /* 0x3e22f9830d097820 */ /* 0x008fe2000040c000 */
[----:B----4-:R-:W-:-:S05]  /*0400*/  FMUL.RZ R8, R12, 0.15915493667125701904 ;  /* 0x3e22f9830c087820 */ /* 0x010fca000040c000 */
[----:B------:R-:W0:Y:S02]  /*0410*/  MUFU.SIN R9, R9 ;  /* 0x0000000900097308 */ /* 0x000e240000000400 */
[----:B------:R-:W-:-:S04]  /*0420*/  @!P0 FMUL R16, R16, 16777216 ;  /* 0x4b80000010108820 */ /* 0x000fc80000400000 */
[----:B------:R-:W-:Y:S02]  /*0430*/  @!P1 FMUL R18, R18, 0.5 ;  /* 0x3f00000012129820 */ /* 0x000fe40000400000 */
[----:B------:R-:W1:Y:S08]  /*0440*/  MUFU.LG2 R17, R16 ;  /* 0x0000001000117308 */ /* 0x000e700000000c00 */
[----:B------:R-:W3:Y:S01]  /*0450*/  MUFU.EX2 R14, R18 ;  /* 0x00000012000e7308 */ /* 0x000ee20000000800 */
[----:B0-----:R-:W-:-:S07]  /*0460*/  FMUL R4, R4, R9 ;  /* 0x0000000904047220 */ /* 0x001fce0000400000 */
[----:B------:R-:W2:Y:S01]  /*0470*/  MUFU.COS R8, R8 ;  /* 0x0000000800087308 */ /* 0x000ea20000000000 */
[----:B-1----:R-:W-:-:S04]  /*0480*/  @!P0 FADD R17, R17, -24 ;  /* 0xc1c0000011118421 */ /* 0x002fc80000000000 */
[----:B------:R-:W-:Y:S01]  /*0490*/  FMUL R17, R17, 0.69314718246459960938 ;  /* 0x3f31721811117820 */ /* 0x000fe20000400000 */
[----:B---3--:R-:W-:-:S03]  /*04a0*/  @!P1 FMUL R14, R14, R14 ;  /* 0x0000000e0e0e9220 */ /* 0x008fc60000400000 */
[----:B------:R-:W-:Y:S01]  /*04b0*/  FMUL R6, R6, R17 ;  /* 0x0000001106067220 */ /* 0x000fe20000400000 */
[----:B------:R-:W-:Y:S01]  /*04c0*/  FMUL R7, R7, R14 ;  /* 0x0000000e07077220 */ /* 0x000fe20000400000 */
[----:B--2---:R-:W-:-:S07]  /*04d0*/  FMUL R5, R5, R8 ;  /* 0x0000000805057220 */ /* 0x004fce0000400000 */
.L_x_4:
[----:B------:R-:W-:Y:S05]  /*04e0*/  BSYNC.RECONVERGENT B1 ;  /* 0x0000000000017941 */ /* 0x000fea0003800200 */
.L_x_3:
[----:B--2---:R1:W-:Y:S01]  /*04f0*/  STG.E.128 desc[UR4][R10.64], R4 ;  /* 0x000000040a007986 */ /* 0x0043e2000c101d04 */
[----:B------:R-:W0:Y:S01]  /*0500*/  F2F.F64.F32 R8, R4 ;  /* 0x0000000400087310 */ /* 0x000e220000201800 */
[----:B------:R-:W-:-:S04]  /*0510*/  FSETP.GT.AND P0, PT, R5, 0.5, PT ;  /* 0x3f0000000500780b */ /* 0x000fc80003f04000 */
[----:B0-----:R-:W-:Y:S02]  /*0520*/  FSEL R16, R8, RZ, P0 ;  /* 0x000000ff08107208 */ /* 0x001fe40000000000 */
[----:B-1----:R-:W-:-:S07]  /*0530*/  FSEL R17, R9, RZ, P0 ;  /* 0x000000ff09117208 */ /* 0x002fce0000000000 */
.L_x_2:
[----:B------:R-:W-:Y:S05]  /*0540*/  BSYNC.RECONVERGENT B0 ;  /* 0x0000000000007941 */ /* 0x000fea0003800200 */
.L_x_1:
[----:B0-----:R-:W-:Y:S01]  /*0550*/  SHFL.DOWN PT, R5, R17, 0x10, 0x1f ;  /* 0x0a001f0011057f89 */ /* 0x001fe200000e0000 */
[C---:B------:R-:W-:Y:S02]  /*0560*/  LOP3.LUT P0, RZ, R0.reuse, 0x1f, RZ, 0xc0, !PT ;  /* 0x0000001f00ff7812 */ /* 0x040fe4000780c0ff */
[----:B------:R-:W-:Y:S01]  /*0570*/  ISETP.NE.AND P1, PT, R0, RZ, PT ;  /* 0x000000ff0000720c */ /* 0x000fe20003f25270 */
[----:B------:R-:W0:Y:S02]  /*0580*/  SHFL.DOWN PT, R4, R16, 0x10, 0x1f ;  /* 0x0a001f0010047f89 */ /* 0x000e2400000e0000 */
[----:B0-----:R-:W-:-:S07]  /*0590*/  DADD R4, R4, R16 ;  /* 0x0000000004047229 */ /* 0x001fce0000000010 */
[----:B------:R-:W-:Y:S04]  /*05a0*/  SHFL.DOWN PT, R7, R5, 0x8, 0x1f ;  /* 0x09001f0005077f89 */ /* 0x000fe800000e0000 */
[----:B------:R-:W0:Y:S02]  /*05b0*/  SHFL.DOWN PT, R6, R4, 0x8, 0x1f ;  /* 0x09001f0004067f89 */ /* 0x000e2400000e0000 */
[----:B0-----:R-:W-:Y:S01]  /*05c0*/  DADD R6, R4, R6 ;  /* 0x0000000004067229 */ /* 0x001fe20000000006 */
[----:B------:R-:W-:-:S04]  /*05d0*/  @!P0 LEA R5, R2, R3, 0x18 ;  /* 0x0000000302058211 */ /* 0x000fc800078ec0ff */
[----:B------:R-:W-:Y:S02]  /*05e0*/  @!P0 LEA.HI R5, R0, R5, RZ, 0x1e ;  /* 0x0000000500058211 */ /* 0x000fe400078ff0ff */
[----:B------:R-:W-:Y:S04]  /*05f0*/  SHFL.DOWN PT, R9, R7, 0x4, 0x1f ;  /* 0x08801f0007097f89 */ /* 0x000fe800000e0000 */
[----:B------:R-:W0:Y:S02]  /*0600*/  SHFL.DOWN PT, R8, R6, 0x4, 0x1f ;  /* 0x08801f0006087f89 */ /* 0x000e2400000e0000 */
[----:B0-----:R-:W-:-:S07]  /*0610*/  DADD R8, R6, R8 ;  /* 0x0000000006087229 */ /* 0x001fce0000000008 */
[----:B------:R-:W-:Y:S04]  /*0620*/  SHFL.DOWN PT, R11, R9, 0x2, 0x1f ;  /* 0x08401f00090b7f89 */ /* 0x000fe800000e0000 */
[----:B------:R-:W0:Y:S02]  /*0630*/  SHFL.DOWN PT, R10, R8, 0x2, 0x1f ;  /* 0x08401f00080a7f89 */ /* 0x000e2400000e0000 */
[----:B0-----:R-:W-:-:S07]  /*0640*/  DADD R10, R8, R10 ;  /* 0x00000000080a7229 */ /* 0x001fce000000000a */
[----:B------:R-:W-:Y:S04]  /*0650*/  SHFL.DOWN PT, R13, R11, 0x1, 0x1f ;  /* 0x08201f000b0d7f89 */ /* 0x000fe800000e0000 */
[----:B------:R-:W0:Y:S02]  /*0660*/  SHFL.DOWN PT, R12, R10, 0x1, 0x1f ;  /* 0x08201f000a0c7f89 */ /* 0x000e2400000e0000 */
[----:B0-----:R-:W-:-:S07]  /*0670*/  DADD R12, R10, R12 ;  /* 0x000000000a0c7229 */ /* 0x001fce000000000c */
[----:B------:R0:W-:Y:S01]  /*0680*/  @!P0 STS.64 [R5], R12 ;  /* 0x0000000c05008388 */ /* 0x0001e20000000a00 */
[----:B------:R-:W-:Y:S06]  /*0690*/  BAR.SYNC.DEFER_BLOCKING 0x0 ;  /* 0x0000000000007b1d */ /* 0x000fec0000010000 */
[----:B------:R-:W-:Y:S05]  /*06a0*/  @P1 EXIT ;  /* 0x000000000000194d */ /* 0x000fea0003800000 */
[----:B------:R-:W-:-:S05]  /*06b0*/  LEA R0, R2, R3, 0x18 ;  /* 0x0000000302007211 */ /* 0x000fca00078ec0ff */
[----:B0-----:R-:W0:Y:S04]  /*06c0*/  LDS.128 R12, [R0] ;  /* 0x00000000000c7984 */ /* 0x001e280000000c00 */
[----:B------:R-:W1:Y:S04]  /*06d0*/  LDS.128 R8, [R0+0x10] ;  /* 0x0000100000087984 */ /* 0x000e680000000c00 */
[----:B------:R-:W2:Y:S01]  /*06e0*/  LDS.128 R4, [R0+0x20] ;  /* 0x0000200000047984 */ /* 0x000ea20000000c00 */
[----:B0-----:R-:W-:-:S08]  /*06f0*/  DADD R12, RZ, R12 ;  /* 0x00000000ff0c7229 */ /* 0x001fd0000000000c */
[----:B------:R-:W-:Y:S02]  /*0700*/  DADD R2, R12, R14 ;  /* 0x000000000c027229 */ /* 0x000fe4000000000e */
[----:B------:R-:W0:Y:S06]  /*0710*/  LDS.128 R12, [R0+0x30] ;  /* 0x00003000000c7984 */ /* 0x000e2c0000000c00 */
[----:B-1----:R-:W-:-:S08]  /*0720*/  DADD R2, R2, R8 ;  /* 0x0000000002027229 */ /* 0x002fd00000000008 */
[----:B------:R-:W-:-:S08]  /*0730*/  DADD R2, R2, R10 ;  /* 0x0000000002027229 */ /* 0x000fd0000000000a */
[----:B--2---:R-:W-:-:S08]  /*0740*/  DADD R2, R2, R4 ;  /* 0x0000000002027229 */ /* 0x004fd00000000004 */
[----:B------:R-:W-:-:S08]  /*0750*/  DADD R2, R2, R6 ;  /* 0x0000000002027229 */ /* 0x000fd00000000006 */
[----:B0-----:R-:W-:-:S08]  /*0760*/  DADD R2, R2, R12 ;  /* 0x0000000002027229 */ /* 0x001fd0000000000c */
[----:B------:R-:W-:-:S08]  /*0770*/  DADD R2, R2, R14 ;  /* 0x0000000002027229 */ /* 0x000fd0000000000e */
[----:B------:R-:W-:-:S14]  /*0780*/  DSETP.NEU.AND P0, PT, R2, RZ, PT ;  /* 0x000000ff0200722a */ /* 0x000fdc0003f0d000 */
[----:B------:R-:W-:Y:S05]  /*0790*/  @!P0 EXIT ;  /* 0x000000000000894d */ /* 0x000fea0003800000 */
[----:B------:R-:W0:Y:S02]  /*07a0*/  LDC.64 R4, c[0x0][0x390] ;  /* 0x0000e400ff047b82 */ /* 0x000e240000000a00 */
[----:B0-----:R-:W-:Y:S01]  /*07b0*/  REDG.E.ADD.F64.RN.STRONG.GPU desc[UR4][R4.64], R2 ;  /* 0x00000002040079a6 */ /* 0x001fe2000c12ff04 */
[----:B------:R-:W-:Y:S05]  /*07c0*/  EXIT ;  /* 0x000000000000794d */ /* 0x000fea0003800000 */
.L_x_5:
        /* <DEDUP_REMOVED lines=11> */
.L_x_7:


//--------------------- .nv.shared.reserved.0     --------------------------
	.section	.nv.shared.reserved.0,"aw",@nobits
	.weak		__nv_reservedSMEM_offset_0_alias
	.size		__nv_reservedSMEM_offset_0_alias, 0, 64
	.other		__nv_reservedSMEM_offset_0_alias,@"STO_CUDA_RESERVED_SHARED STV_DEFAULT"
__nv_reservedSMEM_offset_0_alias:
	.zero		0
	.zero		64


//--------------------- .nv.shared._Z9transformPfS_Pd --------------------------
	.section	.nv.shared._Z9transformPfS_Pd,"aw",@nobits
	.sectionflags	@""
	.align	8
.nv.shared._Z9transformPfS_Pd:
	.zero		5184


//--------------------- .nv.constant0._Z8baselinePfS_ --------------------------
	.section	.nv.constant0._Z8baselinePfS_,"a",@progbits
	.sectionflags	@""
	.align	4
.nv.constant0._Z8baselinePfS_:
	.zero		912


//--------------------- .nv.constant0._Z9transformPfS_Pd --------------------------
	.section	.nv.constant0._Z9transformPfS_Pd,"a",@progbits
	.sectionflags	@""
	.align	4
.nv.constant0._Z9transformPfS_Pd:
	.zero		920


//--------------------- SYMBOLS --------------------------

	.type		.nv.reservedSmem.offset0,@object
	.size		.nv.reservedSmem.offset0,0x4
	.type		.nv.reservedSmem.cap,@object
	.size		.nv.reservedSmem.cap,0x4
